//
// Generated by NVIDIA NVVM Compiler
//
// Compiler Build ID: CL-36424714
// Cuda compilation tools, release 13.0, V13.0.88
// Based on NVVM 20.0.0
//

.version 9.0
.target sm_100
.address_size 64

	// .globl	_Z18blockScanInclusivePKfPfS1_i
.extern .shared .align 16 .b8 sh[];

.visible .entry _Z18blockScanInclusivePKfPfS1_i(
	.param .u64 .ptr .align 1 _Z18blockScanInclusivePKfPfS1_i_param_0,
	.param .u64 .ptr .align 1 _Z18blockScanInclusivePKfPfS1_i_param_1,
	.param .u64 .ptr .align 1 _Z18blockScanInclusivePKfPfS1_i_param_2,
	.param .u32 _Z18blockScanInclusivePKfPfS1_i_param_3
)
{
	.reg .pred 	%p<13>;
	.reg .b32 	%r<47>;
	.reg .b32 	%f<20>;
	.reg .b64 	%rd<17>;

	ld.param.u64 	%rd4, [_Z18blockScanInclusivePKfPfS1_i_param_0];
	ld.param.u64 	%rd5, [_Z18blockScanInclusivePKfPfS1_i_param_1];
	ld.param.u64 	%rd3, [_Z18blockScanInclusivePKfPfS1_i_param_2];
	ld.param.u32 	%r19, [_Z18blockScanInclusivePKfPfS1_i_param_3];
	cvta.to.global.u64 	%rd1, %rd5;
	cvta.to.global.u64 	%rd2, %rd4;
	mov.u32 	%r1, %tid.x;
	mov.u32 	%r2, %ctaid.x;
	mov.u32 	%r43, %ntid.x;
	mul.lo.s32 	%r20, %r2, %r43;
	shl.b32 	%r21, %r20, 1;
	add.s32 	%r4, %r21, %r1;
	add.s32 	%r5, %r4, %r43;
	setp.ge.s32 	%p1, %r4, %r19;
	mov.f32 	%f18, 0f00000000;
	@%p1 bra 	$L__BB0_2;
	mul.wide.s32 	%rd6, %r4, 4;
	add.s64 	%rd7, %rd2, %rd6;
	ld.global.nc.f32 	%f18, [%rd7];
$L__BB0_2:
	setp.ge.s32 	%p2, %r5, %r19;
	mov.f32 	%f19, 0f00000000;
	@%p2 bra 	$L__BB0_4;
	mul.wide.s32 	%rd8, %r5, 4;
	add.s64 	%rd9, %rd2, %rd8;
	ld.global.nc.f32 	%f19, [%rd9];
$L__BB0_4:
	shl.b32 	%r23, %r1, 2;
	mov.u32 	%r24, sh;
	add.s32 	%r6, %r24, %r23;
	st.shared.f32 	[%r6], %f18;
	shl.b32 	%r25, %r43, 2;
	add.s32 	%r7, %r6, %r25;
	st.shared.f32 	[%r7], %f19;
	bar.sync 	0;
	shl.b32 	%r8, %r43, 1;
	shl.b32 	%r26, %r1, 1;
	or.b32  	%r9, %r26, 1;
	mov.b32 	%r46, 1;
$L__BB0_5:
	bar.sync 	0;
	setp.ge.u32 	%p3, %r1, %r43;
	@%p3 bra 	$L__BB0_7;
	mul.lo.s32 	%r27, %r46, %r9;
	shl.b32 	%r28, %r27, 2;
	add.s32 	%r30, %r24, %r28;
	ld.shared.f32 	%f8, [%r30+-4];
	shl.b32 	%r31, %r46, 2;
	add.s32 	%r32, %r30, %r31;
	ld.shared.f32 	%f9, [%r32+-4];
	add.f32 	%f10, %f8, %f9;
	st.shared.f32 	[%r32+-4], %f10;
$L__BB0_7:
	shl.b32 	%r46, %r46, 1;
	shr.u32 	%r13, %r43, 1;
	setp.gt.u32 	%p4, %r43, 1;
	mov.u32 	%r43, %r13;
	@%p4 bra 	$L__BB0_5;
	bar.sync 	0;
	shl.b32 	%r33, %r8, 2;
	add.s32 	%r14, %r24, %r33;
	ld.shared.f32 	%f5, [%r14+-4];
	setp.ne.s32 	%p5, %r1, 0;
	@%p5 bra 	$L__BB0_10;
	mov.b32 	%r35, 0;
	st.shared.u32 	[%r14+-4], %r35;
$L__BB0_10:
	mov.b32 	%r45, 1;
$L__BB0_11:
	shr.s32 	%r46, %r46, 1;
	bar.sync 	0;
	setp.ge.s32 	%p6, %r1, %r45;
	@%p6 bra 	$L__BB0_13;
	mul.lo.s32 	%r37, %r46, %r9;
	shl.b32 	%r38, %r37, 2;
	add.s32 	%r40, %r24, %r38;
	ld.shared.f32 	%f11, [%r40+-4];
	shl.b32 	%r41, %r46, 2;
	add.s32 	%r42, %r40, %r41;
	ld.shared.f32 	%f12, [%r42+-4];
	st.shared.f32 	[%r40+-4], %f12;
	add.f32 	%f13, %f11, %f12;
	st.shared.f32 	[%r42+-4], %f13;
$L__BB0_13:
	shl.b32 	%r45, %r45, 1;
	setp.lt.s32 	%p7, %r45, %r8;
	@%p7 bra 	$L__BB0_11;
	setp.ge.s32 	%p8, %r4, %r19;
	bar.sync 	0;
	@%p8 bra 	$L__BB0_16;
	ld.shared.f32 	%f14, [%r6];
	add.f32 	%f15, %f18, %f14;
	mul.wide.s32 	%rd10, %r4, 4;
	add.s64 	%rd11, %rd1, %rd10;
	st.global.f32 	[%rd11], %f15;
$L__BB0_16:
	setp.ge.s32 	%p9, %r5, %r19;
	@%p9 bra 	$L__BB0_18;
	ld.shared.f32 	%f16, [%r7];
	add.f32 	%f17, %f19, %f16;
	mul.wide.s32 	%rd12, %r5, 4;
	add.s64 	%rd13, %rd1, %rd12;
	st.global.f32 	[%rd13], %f17;
$L__BB0_18:
	setp.ne.s32 	%p10, %r1, 0;
	setp.eq.s64 	%p11, %rd3, 0;
	or.pred  	%p12, %p10, %p11;
	@%p12 bra 	$L__BB0_20;
	cvta.to.global.u64 	%rd14, %rd3;
	mul.wide.u32 	%rd15, %r2, 4;
	add.s64 	%rd16, %rd14, %rd15;
	st.global.f32 	[%rd16], %f5;
$L__BB0_20:
	ret;

}
	// .globl	_Z22scanBlockSumsInclusivePKfPfi
.visible .entry _Z22scanBlockSumsInclusivePKfPfi(
	.param .u64 .ptr .align 1 _Z22scanBlockSumsInclusivePKfPfi_param_0,
	.param .u64 .ptr .align 1 _Z22scanBlockSumsInclusivePKfPfi_param_1,
	.param .u32 _Z22scanBlockSumsInclusivePKfPfi_param_2
)
{
	.reg .pred 	%p<10>;
	.reg .b32 	%r<43>;
	.reg .b32 	%f<19>;
	.reg .b64 	%rd<13>;

	ld.param.u64 	%rd3, [_Z22scanBlockSumsInclusivePKfPfi_param_0];
	ld.param.u64 	%rd4, [_Z22scanBlockSumsInclusivePKfPfi_param_1];
	ld.param.u32 	%r16, [_Z22scanBlockSumsInclusivePKfPfi_param_2];
	cvta.to.global.u64 	%rd1, %rd4;
	cvta.to.global.u64 	%rd2, %rd3;
	mov.u32 	%r1, %tid.x;
	mov.u32 	%r39, %ntid.x;
	shl.b32 	%r3, %r39, 1;
	add.s32 	%r4, %r1, %r39;
	setp.ge.s32 	%p1, %r1, %r16;
	mov.f32 	%f17, 0f00000000;
	@%p1 bra 	$L__BB1_2;
	mul.wide.u32 	%rd5, %r1, 4;
	add.s64 	%rd6, %rd2, %rd5;
	ld.global.nc.f32 	%f17, [%rd6];
$L__BB1_2:
	setp.ge.s32 	%p2, %r4, %r16;
	mov.f32 	%f18, 0f00000000;
	@%p2 bra 	$L__BB1_4;
	mul.wide.u32 	%rd7, %r4, 4;
	add.s64 	%rd8, %rd2, %rd7;
	ld.global.nc.f32 	%f18, [%rd8];
$L__BB1_4:
	shl.b32 	%r18, %r1, 2;
	mov.u32 	%r19, sh;
	add.s32 	%r5, %r19, %r18;
	st.shared.f32 	[%r5], %f17;
	shl.b32 	%r20, %r39, 2;
	add.s32 	%r6, %r5, %r20;
	st.shared.f32 	[%r6], %f18;
	bar.sync 	0;
	shl.b32 	%r21, %r1, 1;
	or.b32  	%r7, %r21, 1;
	mov.b32 	%r42, 1;
$L__BB1_5:
	bar.sync 	0;
	setp.ge.u32 	%p3, %r1, %r39;
	@%p3 bra 	$L__BB1_7;
	mul.lo.s32 	%r22, %r42, %r7;
	shl.b32 	%r23, %r22, 2;
	add.s32 	%r25, %r19, %r23;
	ld.shared.f32 	%f7, [%r25+-4];
	shl.b32 	%r26, %r42, 2;
	add.s32 	%r27, %r25, %r26;
	ld.shared.f32 	%f8, [%r27+-4];
	add.f32 	%f9, %f7, %f8;
	st.shared.f32 	[%r27+-4], %f9;
$L__BB1_7:
	shl.b32 	%r42, %r42, 1;
	shr.u32 	%r11, %r39, 1;
	setp.gt.u32 	%p4, %r39, 1;
	mov.u32 	%r39, %r11;
	@%p4 bra 	$L__BB1_5;
	bar.sync 	0;
	setp.ne.s32 	%p5, %r1, 0;
	@%p5 bra 	$L__BB1_10;
	shl.b32 	%r28, %r3, 2;
	add.s32 	%r30, %r19, %r28;
	mov.b32 	%r31, 0;
	st.shared.u32 	[%r30+-4], %r31;
$L__BB1_10:
	mov.b32 	%r41, 1;
$L__BB1_11:
	shr.s32 	%r42, %r42, 1;
	bar.sync 	0;
	setp.ge.s32 	%p6, %r1, %r41;
	@%p6 bra 	$L__BB1_13;
	mul.lo.s32 	%r33, %r42, %r7;
	shl.b32 	%r34, %r33, 2;
	add.s32 	%r36, %r19, %r34;
	ld.shared.f32 	%f10, [%r36+-4];
	shl.b32 	%r37, %r42, 2;
	add.s32 	%r38, %r36, %r37;
	ld.shared.f32 	%f11, [%r38+-4];
	st.shared.f32 	[%r36+-4], %f11;
	add.f32 	%f12, %f10, %f11;
	st.shared.f32 	[%r38+-4], %f12;
$L__BB1_13:
	shl.b32 	%r41, %r41, 1;
	setp.lt.s32 	%p7, %r41, %r3;
	@%p7 bra 	$L__BB1_11;
	setp.ge.s32 	%p8, %r1, %r16;
	bar.sync 	0;
	@%p8 bra 	$L__BB1_16;
	ld.shared.f32 	%f13, [%r5];
	add.f32 	%f14, %f17, %f13;
	mul.wide.u32 	%rd9, %r1, 4;
	add.s64 	%rd10, %rd1, %rd9;
	st.global.f32 	[%rd10], %f14;
$L__BB1_16:
	setp.ge.s32 	%p9, %r4, %r16;
	@%p9 bra 	$L__BB1_18;
	ld.shared.f32 	%f15, [%r6];
	add.f32 	%f16, %f18, %f15;
	mul.wide.u32 	%rd11, %r4, 4;
	add.s64 	%rd12, %rd1, %rd11;
	st.global.f32 	[%rd12], %f16;
$L__BB1_18:
	ret;

}
	// .globl	_Z15addBlockOffsetsPfPKfi
.visible .entry _Z15addBlockOffsetsPfPKfi(
	.param .u64 .ptr .align 1 _Z15addBlockOffsetsPfPKfi_param_0,
	.param .u64 .ptr .align 1 _Z15addBlockOffsetsPfPKfi_param_1,
	.param .u32 _Z15addBlockOffsetsPfPKfi_param_2
)
{
	.reg .pred 	%p<4>;
	.reg .b32 	%r<10>;
	.reg .b32 	%f<9>;
	.reg .b64 	%rd<11>;

	ld.param.u64 	%rd3, [_Z15addBlockOffsetsPfPKfi_param_0];
	ld.param.u64 	%rd2, [_Z15addBlockOffsetsPfPKfi_param_1];
	ld.param.u32 	%r4, [_Z15addBlockOffsetsPfPKfi_param_2];
	cvta.to.global.u64 	%rd1, %rd3;
	mov.u32 	%r1, %ctaid.x;
	setp.eq.s32 	%p1, %r1, 0;
	mov.f32 	%f8, 0f00000000;
	@%p1 bra 	$L__BB2_2;
	cvta.to.global.u64 	%rd4, %rd2;
	add.s32 	%r5, %r1, -1;
	mul.wide.u32 	%rd5, %r5, 4;
	add.s64 	%rd6, %rd4, %rd5;
	ld.global.nc.f32 	%f8, [%rd6];
$L__BB2_2:
	mov.u32 	%r6, %tid.x;
	mov.u32 	%r7, %ntid.x;
	mul.lo.s32 	%r8, %r1, %r7;
	shl.b32 	%r9, %r8, 1;
	add.s32 	%r2, %r9, %r6;
	add.s32 	%r3, %r2, %r7;
	setp.ge.s32 	%p2, %r2, %r4;
	@%p2 bra 	$L__BB2_4;
	mul.wide.s32 	%rd7, %r2, 4;
	add.s64 	%rd8, %rd1, %rd7;
	ld.global.f32 	%f4, [%rd8];
	add.f32 	%f5, %f8, %f4;
	st.global.f32 	[%rd8], %f5;
$L__BB2_4:
	setp.ge.s32 	%p3, %r3, %r4;
	@%p3 bra 	$L__BB2_6;
	mul.wide.s32 	%rd9, %r3, 4;
	add.s64 	%rd10, %rd1, %rd9;
	ld.global.f32 	%f6, [%rd10];
	add.f32 	%f7, %f8, %f6;
	st.global.f32 	[%rd10], %f7;
$L__BB2_6:
	ret;

}


// ===== COMPILED SASS (sm_100) =====

	.target	sm_100

	.elftype	@"ET_EXEC"


//--------------------- .note.nv.tkinfo           --------------------------
	.section	.note.nv.tkinfo,"",@"SHT_NOTE"
	.sectionflags	@"SHF_NOTE_NV_TKINFO"
	.tkinfo
        /*0018*/ 	.word	0x00000002
        /*0030*/ 	.string	""
        /*0030*/ 	.string	"ptxas"
        /*0030*/ 	.string	"Cuda compilation tools, release 13.0, V13.0.88"
        /*0030*/ 	.string	"Build cuda_13.0.r13.0/compiler.36424714_0"
        /*0030*/ 	.string	"-arch sm_100 -m 64 "



//--------------------- .note.nv.cuinfo           --------------------------
	.section	.note.nv.cuinfo,"",@"SHT_NOTE"
	.sectionflags	@"SHF_NOTE_NV_CUINFO"
        /*0018*/ 	.short	0x0002
        /*001a*/ 	.short	0x0064
        /*001c*/ 	.short	0x0082
	.zero		2


//--------------------- .nv.info                  --------------------------
	.section	.nv.info,"",@"SHT_CUDA_INFO"
	.align	4


	//----- nvinfo : EIATTR_REGCOUNT
	.align		4
        /*0000*/ 	.byte	0x04, 0x2f
        /*0002*/ 	.short	(.L_1 - .L_0)
	.align		4
.L_0:
        /*0004*/ 	.word	index@(_Z18blockScanInclusivePKfPfS1_i)
        /*0008*/ 	.word	0x00000015


	//----- nvinfo : EIATTR_FRAME_SIZE
	.align		4
.L_1:
        /*000c*/ 	.byte	0x04, 0x11
        /*000e*/ 	.short	(.L_3 - .L_2)
	.align		4
.L_2:
        /*0010*/ 	.word	index@(_Z18blockScanInclusivePKfPfS1_i)
        /*0014*/ 	.word	0x00000000


	//----- nvinfo : EIATTR_REGCOUNT
	.align		4
.L_3:
        /*0018*/ 	.byte	0x04, 0x2f
        /*001a*/ 	.short	(.L_5 - .L_4)
	.align		4
.L_4:
        /*001c*/ 	.word	index@(_Z22scanBlockSumsInclusivePKfPfi)
        /*0020*/ 	.word	0x00000013


	//----- nvinfo : EIATTR_FRAME_SIZE
	.align		4
.L_5:
        /*0024*/ 	.byte	0x04, 0x11
        /*0026*/ 	.short	(.L_7 - .L_6)
	.align		4
.L_6:
        /*0028*/ 	.word	index@(_Z22scanBlockSumsInclusivePKfPfi)
        /*002c*/ 	.word	0x00000000


	//----- nvinfo : EIATTR_REGCOUNT
	.align		4
.L_7:
        /*0030*/ 	.byte	0x04, 0x2f
        /*0032*/ 	.short	(.L_9 - .L_8)
	.align		4
.L_8:
        /*0034*/ 	.word	index@(_Z15addBlockOffsetsPfPKfi)
        /*0038*/ 	.word	0x0000000c


	//----- nvinfo : EIATTR_FRAME_SIZE
	.align		4
.L_9:
        /*003c*/ 	.byte	0x04, 0x11
        /*003e*/ 	.short	(.L_11 - .L_10)
	.align		4
.L_10:
        /*0040*/ 	.word	index@(_Z15addBlockOffsetsPfPKfi)
        /*0044*/ 	.word	0x00000000


	//----- nvinfo : EIATTR_MIN_STACK_SIZE
	.align		4
.L_11:
        /*0048*/ 	.byte	0x04, 0x12
        /*004a*/ 	.short	(.L_13 - .L_12)
	.align		4
.L_12:
        /*004c*/ 	.word	index@(_Z15addBlockOffsetsPfPKfi)
        /*0050*/ 	.word	0x00000000


	//----- nvinfo : EIATTR_MIN_STACK_SIZE
	.align		4
.L_13:
        /*0054*/ 	.byte	0x04, 0x12
        /*0056*/ 	.short	(.L_15 - .L_14)
	.align		4
.L_14:
        /*0058*/ 	.word	index@(_Z22scanBlockSumsInclusivePKfPfi)
        /*005c*/ 	.word	0x00000000


	//----- nvinfo : EIATTR_MIN_STACK_SIZE
	.align		4
.L_15:
        /*0060*/ 	.byte	0x04, 0x12
        /*0062*/ 	.short	(.L_17 - .L_16)
	.align		4
.L_16:
        /*0064*/ 	.word	index@(_Z18blockScanInclusivePKfPfS1_i)
        /*0068*/ 	.word	0x00000000
.L_17:


//--------------------- .nv.compat                --------------------------
	.section	.nv.compat,"",@"SHT_CUDA_COMPAT_INFO"
	.align	4
        /*0000*/ 	.byte	0x02, 0x09, 0x00, 0x00, 0x02, 0x02, 0x01, 0x00, 0x02, 0x05, 0x05, 0x00, 0x03, 0x07, 0x01, 0x01
        /*0010*/ 	.byte	0x02, 0x03, 0x00, 0x00, 0x02, 0x06, 0x01, 0x00, 0x04, 0x0b, 0x08, 0x00, 0x09, 0x00, 0x00, 0x00
        /*0020*/ 	.byte	0x00, 0x00, 0x00, 0x00


//--------------------- .nv.info._Z15addBlockOffsetsPfPKfi --------------------------
	.section	.nv.info._Z15addBlockOffsetsPfPKfi,"",@"SHT_CUDA_INFO"
	.sectionflags	@""
	.align	4


	//----- nvinfo : EIATTR_CUDA_API_VERSION
	.align		4
        /*0000*/ 	.byte	0x04, 0x37
        /*0002*/ 	.short	(.L_19 - .L_18)
.L_18:
        /*0004*/ 	.word	0x00000082


	//----- nvinfo : EIATTR_KPARAM_INFO
	.align		4
.L_19:
        /*0008*/ 	.byte	0x04, 0x17
        /*000a*/ 	.short	(.L_21 - .L_20)
.L_20:
        /*000c*/ 	.word	0x00000000
        /*0010*/ 	.short	0x0002
        /*0012*/ 	.short	0x0010
        /*0014*/ 	.byte	0x00, 0xf0, 0x11, 0x00


	//----- nvinfo : EIATTR_KPARAM_INFO
	.align		4
.L_21:
        /*0018*/ 	.byte	0x04, 0x17
        /*001a*/ 	.short	(.L_23 - .L_22)
.L_22:
        /*001c*/ 	.word	0x00000000
        /*0020*/ 	.short	0x0001
        /*0022*/ 	.short	0x0008
        /*0024*/ 	.byte	0x00, 0xf5, 0x21, 0x00


	//----- nvinfo : EIATTR_KPARAM_INFO
	.align		4
.L_23:
        /*0028*/ 	.byte	0x04, 0x17
        /*002a*/ 	.short	(.L_25 - .L_24)
.L_24:
        /*002c*/ 	.word	0x00000000
        /*0030*/ 	.short	0x0000
        /*0032*/ 	.short	0x0000
        /*0034*/ 	.byte	0x00, 0xf5, 0x21, 0x00


	//----- nvinfo : EIATTR_SPARSE_MMA_MASK
	.align		4
.L_25:
        /*0038*/ 	.byte	0x03, 0x50
        /*003a*/ 	.short	0x0000


	//----- nvinfo : EIATTR_MAXREG_COUNT
	.align		4
        /*003c*/ 	.byte	0x03, 0x1b
        /*003e*/ 	.short	0x00ff


	//----- nvinfo : EIATTR_MERCURY_ISA_VERSION
	.align		4
        /*0040*/ 	.byte	0x03, 0x5f
        /*0042*/ 	.short	0x0101


	//----- nvinfo : EIATTR_VRC_CTA_INIT_COUNT
	.align		4
        /*0044*/ 	.byte	0x02, 0x4a
	.zero		1
	.zero		1


	//----- nvinfo : EIATTR_EXIT_INSTR_OFFSETS
	.align		4
        /*0048*/ 	.byte	0x04, 0x1c
        /*004a*/ 	.short	(.L_27 - .L_26)


	//   ....[0]....
.L_26:
        /*004c*/ 	.word	0x00000160


	//   ....[1]....
        /*0050*/ 	.word	0x000001c0


	//----- nvinfo : EIATTR_CBANK_PARAM_SIZE
	.align		4
.L_27:
        /*0054*/ 	.byte	0x03, 0x19
        /*0056*/ 	.short	0x0014


	//----- nvinfo : EIATTR_PARAM_CBANK
	.align		4
        /*0058*/ 	.byte	0x04, 0x0a
        /*005a*/ 	.short	(.L_29 - .L_28)
	.align		4
.L_28:
        /*005c*/ 	.word	index@(.nv.constant0._Z15addBlockOffsetsPfPKfi)
        /*0060*/ 	.short	0x0380
        /*0062*/ 	.short	0x0014


	//----- nvinfo : EIATTR_SW_WAR
	.align		4
.L_29:
        /*0064*/ 	.byte	0x04, 0x36
        /*0066*/ 	.short	(.L_31 - .L_30)
.L_30:
        /*0068*/ 	.word	0x00000008
.L_31:


//--------------------- .nv.info._Z22scanBlockSumsInclusivePKfPfi --------------------------
	.section	.nv.info._Z22scanBlockSumsInclusivePKfPfi,"",@"SHT_CUDA_INFO"
	.sectionflags	@""
	.align	4


	//----- nvinfo : EIATTR_CUDA_API_VERSION
	.align		4
        /*0000*/ 	.byte	0x04, 0x37
        /*0002*/ 	.short	(.L_33 - .L_32)
.L_32:
        /*0004*/ 	.word	0x00000082


	//----- nvinfo : EIATTR_KPARAM_INFO
	.align		4
.L_33:
        /*0008*/ 	.byte	0x04, 0x17
        /*000a*/ 	.short	(.L_35 - .L_34)
.L_34:
        /*000c*/ 	.word	0x00000000
        /*0010*/ 	.short	0x0002
        /*0012*/ 	.short	0x0010
        /*0014*/ 	.byte	0x00, 0xf0, 0x11, 0x00


	//----- nvinfo : EIATTR_KPARAM_INFO
	.align		4
.L_35:
        /*0018*/ 	.byte	0x04, 0x17
        /*001a*/ 	.short	(.L_37 - .L_36)
.L_36:
        /*001c*/ 	.word	0x00000000
        /*0020*/ 	.short	0x0001
        /*0022*/ 	.short	0x0008
        /*0024*/ 	.byte	0x00, 0xf5, 0x21, 0x00


	//----- nvinfo : EIATTR_KPARAM_INFO
	.align		4
.L_37:
        /*0028*/ 	.byte	0x04, 0x17
        /*002a*/ 	.short	(.L_39 - .L_38)
.L_38:
        /*002c*/ 	.word	0x00000000
        /*0030*/ 	.short	0x0000
        /*0032*/ 	.short	0x0000
        /*0034*/ 	.byte	0x00, 0xf5, 0x21, 0x00


	//----- nvinfo : EIATTR_SPARSE_MMA_MASK
	.align		4
.L_39:
        /*0038*/ 	.byte	0x03, 0x50
        /*003a*/ 	.short	0x0000


	//----- nvinfo : EIATTR_MAXREG_COUNT
	.align		4
        /*003c*/ 	.byte	0x03, 0x1b
        /*003e*/ 	.short	0x00ff


	//----- nvinfo : EIATTR_NUM_BARRIERS
	.align		4
        /*0040*/ 	.byte	0x02, 0x4c
        /*0042*/ 	.byte	0x01
	.zero		1


	//----- nvinfo : EIATTR_MERCURY_ISA_VERSION
	.align		4
        /*0044*/ 	.byte	0x03, 0x5f
        /*0046*/ 	.short	0x0101


	//----- nvinfo : EIATTR_VRC_CTA_INIT_COUNT
	.align		4
        /*0048*/ 	.byte	0x02, 0x4a
	.zero		1
	.zero		1


	//----- nvinfo : EIATTR_EXIT_INSTR_OFFSETS
	.align		4
        /*004c*/ 	.byte	0x04, 0x1c
        /*004e*/ 	.short	(.L_41 - .L_40)


	//   ....[0]....
.L_40:
        /*0050*/ 	.word	0x00000450


	//   ....[1]....
        /*0054*/ 	.word	0x000004b0


	//----- nvinfo : EIATTR_CBANK_PARAM_SIZE
	.align		4
.L_41:
        /*0058*/ 	.byte	0x03, 0x19
        /*005a*/ 	.short	0x0014


	//----- nvinfo : EIATTR_PARAM_CBANK
	.align		4
        /*005c*/ 	.byte	0x04, 0x0a
        /*005e*/ 	.short	(.L_43 - .L_42)
	.align		4
.L_42:
        /*0060*/ 	.word	index@(.nv.constant0._Z22scanBlockSumsInclusivePKfPfi)
        /*0064*/ 	.short	0x0380
        /*0066*/ 	.short	0x0014


	//----- nvinfo : EIATTR_SW_WAR
	.align		4
.L_43:
        /*0068*/ 	.byte	0x04, 0x36
        /*006a*/ 	.short	(.L_45 - .L_44)
.L_44:
        /*006c*/ 	.word	0x00000008
.L_45:


//--------------------- .nv.info._Z18blockScanInclusivePKfPfS1_i --------------------------
	.section	.nv.info._Z18blockScanInclusivePKfPfS1_i,"",@"SHT_CUDA_INFO"
	.sectionflags	@""
	.align	4


	//----- nvinfo : EIATTR_CUDA_API_VERSION
	.align		4
        /*0000*/ 	.byte	0x04, 0x37
        /*0002*/ 	.short	(.L_47 - .L_46)
.L_46:
        /*0004*/ 	.word	0x00000082


	//----- nvinfo : EIATTR_KPARAM_INFO
	.align		4
.L_47:
        /*0008*/ 	.byte	0x04, 0x17
        /*000a*/ 	.short	(.L_49 - .L_48)
.L_48:
        /*000c*/ 	.word	0x00000000
        /*0010*/ 	.short	0x0003
        /*0012*/ 	.short	0x0018
        /*0014*/ 	.byte	0x00, 0xf0, 0x11, 0x00


	//----- nvinfo : EIATTR_KPARAM_INFO
	.align		4
.L_49:
        /*0018*/ 	.byte	0x04, 0x17
        /*001a*/ 	.short	(.L_51 - .L_50)
.L_50:
        /*001c*/ 	.word	0x00000000
        /*0020*/ 	.short	0x0002
        /*0022*/ 	.short	0x0010
        /*0024*/ 	.byte	0x00, 0xf5, 0x21, 0x00


	//----- nvinfo : EIATTR_KPARAM_INFO
	.align		4
.L_51:
        /*0028*/ 	.byte	0x04, 0x17
        /*002a*/ 	.short	(.L_53 - .L_52)
.L_52:
        /*002c*/ 	.word	0x00000000
        /*0030*/ 	.short	0x0001
        /*0032*/ 	.short	0x0008
        /*0034*/ 	.byte	0x00, 0xf5, 0x21, 0x00


	//----- nvinfo : EIATTR_KPARAM_INFO
	.align		4
.L_53:
        /*0038*/ 	.byte	0x04, 0x17
        /*003a*/ 	.short	(.L_55 - .L_54)
.L_54:
        /*003c*/ 	.word	0x00000000
        /*0040*/ 	.short	0x0000
        /*0042*/ 	.short	0x0000
        /*0044*/ 	.byte	0x00, 0xf5, 0x21, 0x00


	//----- nvinfo : EIATTR_SPARSE_MMA_MASK
	.align		4
.L_55:
        /*0048*/ 	.byte	0x03, 0x50
        /*004a*/ 	.short	0x0000


	//----- nvinfo : EIATTR_MAXREG_COUNT
	.align		4
        /*004c*/ 	.byte	0x03, 0x1b
        /*004e*/ 	.short	0x00ff


	//----- nvinfo : EIATTR_NUM_BARRIERS
	.align		4
        /*0050*/ 	.byte	0x02, 0x4c
        /*0052*/ 	.byte	0x01
	.zero		1


	//----- nvinfo : EIATTR_MERCURY_ISA_VERSION
	.align		4
        /*0054*/ 	.byte	0x03, 0x5f
        /*0056*/ 	.short	0x0101


	//----- nvinfo : EIATTR_VRC_CTA_INIT_COUNT
	.align		4
        /*0058*/ 	.byte	0x02, 0x4a
	.zero		1
	.zero		1


	//----- nvinfo : EIATTR_EXIT_INSTR_OFFSETS
	.align		4
        /*005c*/ 	.byte	0x04, 0x1c
        /*005e*/ 	.short	(.L_57 - .L_56)


	//   ....[0]....
.L_56:
        /*0060*/ 	.word	0x00000520


	//   ....[1]....
        /*0064*/ 	.word	0x00000560


	//----- nvinfo : EIATTR_CBANK_PARAM_SIZE
	.align		4
.L_57:
        /*0068*/ 	.byte	0x03, 0x19
        /*006a*/ 	.short	0x001c


	//----- nvinfo : EIATTR_PARAM_CBANK
	.align		4
        /*006c*/ 	.byte	0x04, 0x0a
        /*006e*/ 	.short	(.L_59 - .L_58)
	.align		4
.L_58:
        /*0070*/ 	.word	index@(.nv.constant0._Z18blockScanInclusivePKfPfS1_i)
        /*0074*/ 	.short	0x0380
        /*0076*/ 	.short	0x001c


	//----- nvinfo : EIATTR_SW_WAR
	.align		4
.L_59:
        /*0078*/ 	.byte	0x04, 0x36
        /*007a*/ 	.short	(.L_61 - .L_60)
.L_60:
        /*007c*/ 	.word	0x00000008
.L_61:


//--------------------- .nv.callgraph             --------------------------
	.section	.nv.callgraph,"",@"SHT_CUDA_CALLGRAPH"
	.align	4
	.sectionentsize	8
	.align		4
        /*0000*/ 	.word	0x00000000
	.align		4
        /*0004*/ 	.word	0xffffffff
	.align		4
        /*0008*/ 	.word	0x00000000
	.align		4
        /*000c*/ 	.word	0xfffffffe
	.align		4
        /*0010*/ 	.word	0x00000000
	.align		4
        /*0014*/ 	.word	0xfffffffd
	.align		4
        /*0018*/ 	.word	0x00000000
	.align		4
        /*001c*/ 	.word	0xfffffffc


//--------------------- .text._Z15addBlockOffsetsPfPKfi --------------------------
	.section	.text._Z15addBlockOffsetsPfPKfi,"ax",@progbits
	.align	128
        .global         _Z15addBlockOffsetsPfPKfi
        .type           _Z15addBlockOffsetsPfPKfi,@function
        .size           _Z15addBlockOffsetsPfPKfi,(.L_x_7 - _Z15addBlockOffsetsPfPKfi)
        .other          _Z15addBlockOffsetsPfPKfi,@"STO_CUDA_ENTRY STV_DEFAULT"
_Z15addBlockOffsetsPfPKfi:
.text._Z15addBlockOffsetsPfPKfi:
[----:B------:R-:W-:Y:S01]  /*0000*/  LDC R1, c[0x0][0x37c] ;  /* 0x0000df00ff017b82 */ /* 0x000fe20000000800 */
[----:B------:R-:W0:Y:S01]  /*0010*/  S2R R7, SR_CTAID.X ;  /* 0x0000000000077919 */ /* 0x000e220000002500 */
[----:B------:R-:W0:Y:S01]  /*0020*/  LDCU UR6, c[0x0][0x360] ;  /* 0x00006c00ff0677ac */ /* 0x000e220008000800 */
[----:B------:R-:W1:Y:S01]  /*0030*/  S2R R9, SR_TID.X ;  /* 0x0000000000097919 */ /* 0x000e620000002100 */
[----:B------:R-:W2:Y:S01]  /*0040*/  LDCU UR7, c[0x0][0x390] ;  /* 0x00007200ff0777ac */ /* 0x000ea20008000800 */
[----:B------:R-:W3:Y:S01]  /*0050*/  LDCU.64 UR4, c[0x0][0x358] ;  /* 0x00006b00ff0477ac */ /* 0x000ee20008000a00 */
[C---:B0-----:R-:W-:Y:S01]  /*0060*/  IMAD R0, R7.reuse, UR6, RZ ;  /* 0x0000000607007c24 */ /* 0x041fe2000f8e02ff */
[----:B------:R-:W-:-:S04]  /*0070*/  ISETP.NE.AND P1, PT, R7, RZ, PT ;  /* 0x000000ff0700720c */ /* 0x000fc80003f25270 */
[----:B-1----:R-:W-:Y:S01]  /*0080*/  LEA R9, R0, R9, 0x1 ;  /* 0x0000000900097211 */ /* 0x002fe200078e08ff */
[----:B------:R-:W-:-:S03]  /*0090*/  HFMA2 R0, -RZ, RZ, 0, 0 ;  /* 0x00000000ff007431 */ /* 0x000fc600000001ff */
[----:B--2---:R-:W-:-:S05]  /*00a0*/  ISETP.GE.AND P0, PT, R9, UR7, PT ;  /* 0x0000000709007c0c */ /* 0x004fca000bf06270 */
[----:B------:R-:W0:Y:S01]  /*00b0*/  @P1 LDC.64 R2, c[0x0][0x388] ;  /* 0x0000e200ff021b82 */ /* 0x000e220000000a00 */
[----:B------:R-:W-:-:S07]  /*00c0*/  @P1 IADD3 R7, PT, PT, R7, -0x1, RZ ;  /* 0xffffffff07071810 */ /* 0x000fce0007ffe0ff */
[----:B------:R-:W1:Y:S01]  /*00d0*/  @!P0 LDC.64 R4, c[0x0][0x380] ;  /* 0x0000e000ff048b82 */ /* 0x000e620000000a00 */
[----:B0-----:R-:W-:-:S05]  /*00e0*/  @P1 IMAD.WIDE.U32 R2, R7, 0x4, R2 ;  /* 0x0000000407021825 */ /* 0x001fca00078e0002 */
[----:B---3--:R-:W2:Y:S01]  /*00f0*/  @P1 LDG.E.CONSTANT R0, desc[UR4][R2.64] ;  /* 0x0000000402001981 */ /* 0x008ea2000c1e9900 */
[----:B-1----:R-:W-:-:S05]  /*0100*/  @!P0 IMAD.WIDE R4, R9, 0x4, R4 ;  /* 0x0000000409048825 */ /* 0x002fca00078e0204 */
[----:B------:R-:W2:Y:S01]  /*0110*/  @!P0 LDG.E R7, desc[UR4][R4.64] ;  /* 0x0000000404078981 */ /* 0x000ea2000c1e1900 */
[----:B------:R-:W-:-:S04]  /*0120*/  IADD3 R9, PT, PT, R9, UR6, RZ ;  /* 0x0000000609097c10 */ /* 0x000fc8000fffe0ff */
[----:B------:R-:W-:Y:S01]  /*0130*/  ISETP.GE.AND P1, PT, R9, UR7, PT ;  /* 0x0000000709007c0c */ /* 0x000fe2000bf26270 */
[----:B--2---:R-:W-:-:S05]  /*0140*/  @!P0 FADD R7, R7, R0 ;  /* 0x0000000007078221 */ /* 0x004fca0000000000 */
[----:B------:R0:W-:Y:S07]  /*0150*/  @!P0 STG.E desc[UR4][R4.64], R7 ;  /* 0x0000000704008986 */ /* 0x0001ee000c101904 */
[----:B------:R-:W-:Y:S05]  /*0160*/  @P1 EXIT ;  /* 0x000000000000194d */ /* 0x000fea0003800000 */
[----:B------:R-:W1:Y:S02]  /*0170*/  LDC.64 R2, c[0x0][0x380] ;  /* 0x0000e000ff027b82 */ /* 0x000e640000000a00 */
[----:B-1----:R-:W-:-:S05]  /*0180*/  IMAD.WIDE R2, R9, 0x4, R2 ;  /* 0x0000000409027825 */ /* 0x002fca00078e0202 */
[----:B0-----:R-:W2:Y:S02]  /*0190*/  LDG.E R5, desc[UR4][R2.64] ;  /* 0x0000000402057981 */ /* 0x001ea4000c1e1900 */
[----:B--2---:R-:W-:-:S05]  /*01a0*/  FADD R5, R5, R0 ;  /* 0x0000000005057221 */ /* 0x004fca0000000000 */
[----:B------:R-:W-:Y:S01]  /*01b0*/  STG.E desc[UR4][R2.64], R5 ;  /* 0x0000000502007986 */ /* 0x000fe2000c101904 */
[----:B------:R-:W-:Y:S05]  /*01c0*/  EXIT ;  /* 0x000000000000794d */ /* 0x000fea0003800000 */
.L_x_0:
[----:B------:R-:W-:-:S00]  /*01d0*/  BRA `(.L_x_0) ;  /* 0xfffffffc00fc7947 */ /* 0x000fc0000383ffff */
[----:B------:R-:W-:-:S00]  /*01e0*/  NOP ;  /* 0x0000000000007918 */ /* 0x000fc00000000000 */
        /* <DEDUP_REMOVED lines=9> */
.L_x_7:


//--------------------- .text._Z22scanBlockSumsInclusivePKfPfi --------------------------
	.section	.text._Z22scanBlockSumsInclusivePKfPfi,"ax",@progbits
	.align	128
        .global         _Z22scanBlockSumsInclusivePKfPfi
        .type           _Z22scanBlockSumsInclusivePKfPfi,@function
        .size           _Z22scanBlockSumsInclusivePKfPfi,(.L_x_8 - _Z22scanBlockSumsInclusivePKfPfi)
        .other          _Z22scanBlockSumsInclusivePKfPfi,@"STO_CUDA_ENTRY STV_DEFAULT"
_Z22scanBlockSumsInclusivePKfPfi:
.text._Z22scanBlockSumsInclusivePKfPfi:
[----:B------:R-:W-:Y:S01]  /*0000*/  LDC R1, c[0x0][0x37c] ;  /* 0x0000df00ff017b82 */ /* 0x000fe20000000800 */
[----:B------:R-:W0:Y:S07]  /*0010*/  S2R R3, SR_TID.X ;  /* 0x0000000000037919 */ /* 0x000e2e0000002100 */
[----:B------:R-:W0:Y:S01]  /*0020*/  LDC R16, c[0x0][0x360] ;  /* 0x0000d800ff107b82 */ /* 0x000e220000000800 */
[----:B------:R-:W1:Y:S01]  /*0030*/  LDCU UR4, c[0x0][0x390] ;  /* 0x00007200ff0477ac */ /* 0x000e620008000800 */
[----:B------:R-:W-:-:S02]  /*0040*/  IMAD.MOV.U32 R4, RZ, RZ, RZ ;  /* 0x000000ffff047224 */ /* 0x000fc400078e00ff */
[----:B------:R-:W-:Y:S01]  /*0050*/  IMAD.MOV.U32 R2, RZ, RZ, RZ ;  /* 0x000000ffff027224 */ /* 0x000fe200078e00ff */
[----:B------:R-:W2:Y:S01]  /*0060*/  LDCU.64 UR6, c[0x0][0x358] ;  /* 0x00006b00ff0677ac */ /* 0x000ea20008000a00 */
[C---:B0-----:R-:W-:Y:S01]  /*0070*/  IMAD.IADD R0, R3.reuse, 0x1, R16 ;  /* 0x0000000103007824 */ /* 0x041fe200078e0210 */
[----:B-1----:R-:W-:-:S04]  /*0080*/  ISETP.GE.AND P0, PT, R3, UR4, PT ;  /* 0x0000000403007c0c */ /* 0x002fc8000bf06270 */
[----:B------:R-:W-:-:S09]  /*0090*/  ISETP.GE.AND P1, PT, R0, UR4, PT ;  /* 0x0000000400007c0c */ /* 0x000fd2000bf26270 */
[----:B------:R-:W0:Y:S08]  /*00a0*/  @!P0 LDC.64 R6, c[0x0][0x380] ;  /* 0x0000e000ff068b82 */ /* 0x000e300000000a00 */
[----:B------:R-:W1:Y:S01]  /*00b0*/  @!P1 LDC.64 R8, c[0x0][0x380] ;  /* 0x0000e000ff089b82 */ /* 0x000e620000000a00 */
[----:B0-----:R-:W-:-:S05]  /*00c0*/  @!P0 IMAD.WIDE.U32 R6, R3, 0x4, R6 ;  /* 0x0000000403068825 */ /* 0x001fca00078e0006 */
[----:B--2---:R0:W2:Y:S01]  /*00d0*/  @!P0 LDG.E.CONSTANT R4, desc[UR6][R6.64] ;  /* 0x0000000606048981 */ /* 0x0040a2000c1e9900 */
[----:B-1----:R-:W-:-:S05]  /*00e0*/  @!P1 IMAD.WIDE.U32 R8, R0, 0x4, R8 ;  /* 0x0000000400089825 */ /* 0x002fca00078e0008 */
[----:B------:R-:W3:Y:S01]  /*00f0*/  @!P1 LDG.E.CONSTANT R2, desc[UR6][R8.64] ;  /* 0x0000000608029981 */ /* 0x000ee2000c1e9900 */
[----:B------:R-:W1:Y:S01]  /*0100*/  S2UR UR5, SR_CgaCtaId ;  /* 0x00000000000579c3 */ /* 0x000e620000008800 */
[----:B------:R-:W-:Y:S01]  /*0110*/  UMOV UR4, 0x400 ;  /* 0x0000040000047882 */ /* 0x000fe20000000000 */
[----:B------:R-:W-:Y:S01]  /*0120*/  MOV R10, R16 ;  /* 0x00000010000a7202 */ /* 0x000fe20000000f00 */
[----:B-1----:R-:W-:-:S06]  /*0130*/  ULEA UR4, UR5, UR4, 0x18 ;  /* 0x0000000405047291 */ /* 0x002fcc000f8ec0ff */
[----:B------:R-:W-:-:S05]  /*0140*/  LEA R11, R3, UR4, 0x2 ;  /* 0x00000004030b7c11 */ /* 0x000fca000f8e10ff */
[----:B------:R-:W-:Y:S01]  /*0150*/  IMAD R5, R10, 0x4, R11 ;  /* 0x000000040a057824 */ /* 0x000fe200078e020b */
[----:B0-----:R-:W-:Y:S01]  /*0160*/  SHF.L.U32 R6, R16, 0x1, RZ ;  /* 0x0000000110067819 */ /* 0x001fe200000006ff */
[----:B------:R-:W-:Y:S01]  /*0170*/  IMAD.MOV.U32 R12, RZ, RZ, 0x1 ;  /* 0x00000001ff0c7424 */ /* 0x000fe200078e00ff */
[----:B------:R-:W-:Y:S01]  /*0180*/  LEA R7, R3, 0x1, 0x1 ;  /* 0x0000000103077811 */ /* 0x000fe200078e08ff */
[----:B--2---:R0:W-:Y:S04]  /*0190*/  STS [R11], R4 ;  /* 0x000000040b007388 */ /* 0x0041e80000000800 */
[----:B---3--:R0:W-:Y:S01]  /*01a0*/  STS [R5], R2 ;  /* 0x0000000205007388 */ /* 0x0081e20000000800 */
[----:B------:R-:W-:Y:S06]  /*01b0*/  BAR.SYNC.DEFER_BLOCKING 0x0 ;  /* 0x0000000000007b1d */ /* 0x000fec0000010000 */
.L_x_1:
[----:B------:R-:W-:Y:S01]  /*01c0*/  BAR.SYNC.DEFER_BLOCKING 0x0 ;  /* 0x0000000000007b1d */ /* 0x000fe20000010000 */
[----:B------:R-:W-:-:S13]  /*01d0*/  ISETP.GE.U32.AND P0, PT, R3, R10, PT ;  /* 0x0000000a0300720c */ /* 0x000fda0003f06070 */
[----:B------:R-:W-:-:S05]  /*01e0*/  @!P0 IMAD R8, R7, R12, RZ ;  /* 0x0000000c07088224 */ /* 0x000fca00078e02ff */
[----:B------:R-:W-:-:S05]  /*01f0*/  @!P0 LEA R9, R8, UR4, 0x2 ;  /* 0x0000000408098c11 */ /* 0x000fca000f8e10ff */
[C---:B------:R-:W-:Y:S02]  /*0200*/  @!P0 IMAD R8, R12.reuse, 0x4, R9 ;  /* 0x000000040c088824 */ /* 0x040fe400078e0209 */
[----:B------:R-:W-:Y:S01]  /*0210*/  @!P0 LDS R9, [R9+-0x4] ;  /* 0xfffffc0009098984 */ /* 0x000fe20000000800 */
[----:B------:R-:W-:-:S03]  /*0220*/  IMAD.SHL.U32 R12, R12, 0x2, RZ ;  /* 0x000000020c0c7824 */ /* 0x000fc600078e00ff */
[----:B------:R-:W1:Y:S02]  /*0230*/  @!P0 LDS R14, [R8+-0x4] ;  /* 0xfffffc00080e8984 */ /* 0x000e640000000800 */
[----:B-1----:R-:W-:-:S05]  /*0240*/  @!P0 FADD R13, R9, R14 ;  /* 0x0000000e090d8221 */ /* 0x002fca0000000000 */
[----:B------:R1:W-:Y:S01]  /*0250*/  @!P0 STS [R8+-0x4], R13 ;  /* 0xfffffc0d08008388 */ /* 0x0003e20000000800 */
[----:B------:R-:W-:Y:S02]  /*0260*/  ISETP.GT.U32.AND P0, PT, R10, 0x1, PT ;  /* 0x000000010a00780c */ /* 0x000fe40003f04070 */
[----:B------:R-:W-:-:S11]  /*0270*/  SHF.R.U32.HI R10, RZ, 0x1, R10 ;  /* 0x00000001ff0a7819 */ /* 0x000fd6000001160a */
[----:B-1----:R-:W-:Y:S05]  /*0280*/  @P0 BRA `(.L_x_1) ;  /* 0xfffffffc00cc0947 */ /* 0x002fea000383ffff */
[----:B------:R-:W-:Y:S01]  /*0290*/  BAR.SYNC.DEFER_BLOCKING 0x0 ;  /* 0x0000000000007b1d */ /* 0x000fe20000010000 */
[----:B------:R-:W-:-:S05]  /*02a0*/  ISETP.NE.AND P0, PT, R3, RZ, PT ;  /* 0x000000ff0300720c */ /* 0x000fca0003f05270 */
[----:B------:R-:W-:-:S08]  /*02b0*/  UMOV UR5, 0x1 ;  /* 0x0000000100057882 */ /* 0x000fd00000000000 */
[----:B------:R-:W-:-:S05]  /*02c0*/  @!P0 LEA R8, R16, UR4, 0x3 ;  /* 0x0000000410088c11 */ /* 0x000fca000f8e18ff */
[----:B------:R1:W-:Y:S02]  /*02d0*/  @!P0 STS [R8+-0x4], RZ ;  /* 0xfffffcff08008388 */ /* 0x0003e40000000800 */
.L_x_2:
[----:B------:R-:W-:Y:S01]  /*02e0*/  BAR.SYNC.DEFER_BLOCKING 0x0 ;  /* 0x0000000000007b1d */ /* 0x000fe20000010000 */
[----:B------:R-:W-:Y:S01]  /*02f0*/  ISETP.GE.AND P0, PT, R3, UR5, PT ;  /* 0x0000000503007c0c */ /* 0x000fe2000bf06270 */
[----:B------:R-:W-:Y:S01]  /*0300*/  USHF.L.U32 UR5, UR5, 0x1, URZ ;  /* 0x0000000105057899 */ /* 0x000fe200080006ff */
[----:B------:R-:W-:-:S11]  /*0310*/  SHF.R.S32.HI R12, RZ, 0x1, R12 ;  /* 0x00000001ff0c7819 */ /* 0x000fd6000001140c */
[----:B-1----:R-:W-:-:S05]  /*0320*/  @!P0 IMAD R8, R7, R12, RZ ;  /* 0x0000000c07088224 */ /* 0x002fca00078e02ff */
[----:B------:R-:W-:-:S04]  /*0330*/  @!P0 LEA R9, R8, UR4, 0x2 ;  /* 0x0000000408098c11 */ /* 0x000fc8000f8e10ff */
[----:B------:R-:W-:Y:S01]  /*0340*/  @!P0 LEA R10, R12, R9, 0x2 ;  /* 0x000000090c0a8211 */ /* 0x000fe200078e10ff */
[----:B------:R-:W-:Y:S04]  /*0350*/  @!P0 LDS R8, [R9+-0x4] ;  /* 0xfffffc0009088984 */ /* 0x000fe80000000800 */
[----:B------:R-:W1:Y:S02]  /*0360*/  @!P0 LDS R13, [R10+-0x4] ;  /* 0xfffffc000a0d8984 */ /* 0x000e640000000800 */
[----:B-1----:R-:W-:Y:S02]  /*0370*/  @!P0 FADD R15, R8, R13 ;  /* 0x0000000d080f8221 */ /* 0x002fe40000000000 */
[----:B------:R2:W-:Y:S04]  /*0380*/  @!P0 STS [R9+-0x4], R13 ;  /* 0xfffffc0d09008388 */ /* 0x0005e80000000800 */
[----:B------:R2:W-:Y:S01]  /*0390*/  @!P0 STS [R10+-0x4], R15 ;  /* 0xfffffc0f0a008388 */ /* 0x0005e20000000800 */
[----:B------:R-:W-:-:S13]  /*03a0*/  ISETP.LE.AND P0, PT, R6, UR5, PT ;  /* 0x0000000506007c0c */ /* 0x000fda000bf03270 */
[----:B--2---:R-:W-:Y:S05]  /*03b0*/  @!P0 BRA `(.L_x_2) ;  /* 0xfffffffc00c88947 */ /* 0x004fea000383ffff */
[----:B------:R-:W1:Y:S01]  /*03c0*/  LDCU UR4, c[0x0][0x390] ;  /* 0x00007200ff0477ac */ /* 0x000e620008000800 */
[----:B------:R-:W-:Y:S01]  /*03d0*/  BAR.SYNC.DEFER_BLOCKING 0x0 ;  /* 0x0000000000007b1d */ /* 0x000fe20000010000 */
[----:B-1----:R-:W-:Y:S02]  /*03e0*/  ISETP.GE.AND P0, PT, R3, UR4, PT ;  /* 0x0000000403007c0c */ /* 0x002fe4000bf06270 */
[----:B------:R-:W-:-:S11]  /*03f0*/  ISETP.GE.AND P1, PT, R0, UR4, PT ;  /* 0x0000000400007c0c */ /* 0x000fd6000bf26270 */
[----:B0-----:R-:W0:Y:S01]  /*0400*/  @!P0 LDS R11, [R11] ;  /* 0x000000000b0b8984 */ /* 0x001e220000000800 */
[----:B------:R-:W1:Y:S02]  /*0410*/  @!P0 LDC.64 R6, c[0x0][0x388] ;  /* 0x0000e200ff068b82 */ /* 0x000e640000000a00 */
[----:B-1----:R-:W-:-:S04]  /*0420*/  @!P0 IMAD.WIDE.U32 R6, R3, 0x4, R6 ;  /* 0x0000000403068825 */ /* 0x002fc800078e0006 */
[----:B0-----:R-:W-:-:S05]  /*0430*/  @!P0 FADD R9, R11, R4 ;  /* 0x000000040b098221 */ /* 0x001fca0000000000 */
[----:B------:R0:W-:Y:S01]  /*0440*/  @!P0 STG.E desc[UR6][R6.64], R9 ;  /* 0x0000000906008986 */ /* 0x0001e2000c101906 */
[----:B------:R-:W-:Y:S05]  /*0450*/  @P1 EXIT ;  /* 0x000000000000194d */ /* 0x000fea0003800000 */
[----:B------:R-:W1:Y:S01]  /*0460*/  LDS R5, [R5] ;  /* 0x0000000005057984 */ /* 0x000e620000000800 */
[----:B0-----:R-:W0:Y:S01]  /*0470*/  LDC.64 R6, c[0x0][0x388] ;  /* 0x0000e200ff067b82 */ /* 0x001e220000000a00 */
[----:B-1----:R-:W-:Y:S01]  /*0480*/  FADD R9, R5, R2 ;  /* 0x0000000205097221 */ /* 0x002fe20000000000 */
[----:B0-----:R-:W-:-:S05]  /*0490*/  IMAD.WIDE.U32 R2, R0, 0x4, R6 ;  /* 0x0000000400027825 */ /* 0x001fca00078e0006 */
[----:B------:R-:W-:Y:S01]  /*04a0*/  STG.E desc[UR6][R2.64], R9 ;  /* 0x0000000902007986 */ /* 0x000fe2000c101906 */
[----:B------:R-:W-:Y:S05]  /*04b0*/  EXIT ;  /* 0x000000000000794d */ /* 0x000fea0003800000 */
.L_x_3:
        /* <DEDUP_REMOVED lines=12> */
.L_x_8:


//--------------------- .text._Z18blockScanInclusivePKfPfS1_i --------------------------
	.section	.text._Z18blockScanInclusivePKfPfS1_i,"ax",@progbits
	.align	128
        .global         _Z18blockScanInclusivePKfPfS1_i
        .type           _Z18blockScanInclusivePKfPfS1_i,@function
        .size           _Z18blockScanInclusivePKfPfS1_i,(.L_x_9 - _Z18blockScanInclusivePKfPfS1_i)
        .other          _Z18blockScanInclusivePKfPfS1_i,@"STO_CUDA_ENTRY STV_DEFAULT"
_Z18blockScanInclusivePKfPfS1_i:
.text._Z18blockScanInclusivePKfPfS1_i:
[----:B------:R-:W-:Y:S01]  /*0000*/  LDC R1, c[0x0][0x37c] ;  /* 0x0000df00ff017b82 */ /* 0x000fe20000000800 */
[----:B------:R-:W0:Y:S01]  /*0010*/  S2R R0, SR_CTAID.X ;  /* 0x0000000000007919 */ /* 0x000e220000002500 */
[----:B------:R-:W0:Y:S01]  /*0020*/  LDCU UR4, c[0x0][0x360] ;  /* 0x00006c00ff0477ac */ /* 0x000e220008000800 */
[----:B------:R-:W-:Y:S02]  /*0030*/  HFMA2 R6, -RZ, RZ, 0, 0 ;  /* 0x00000000ff067431 */ /* 0x000fe400000001ff */
[----:B------:R-:W-:Y:S01]  /*0040*/  IMAD.MOV.U32 R3, RZ, RZ, RZ ;  /* 0x000000ffff037224 */ /* 0x000fe200078e00ff */
[----:B------:R-:W1:Y:S01]  /*0050*/  S2R R4, SR_TID.X ;  /* 0x0000000000047919 */ /* 0x000e620000002100 */
[----:B------:R-:W2:Y:S01]  /*0060*/  LDCU UR5, c[0x0][0x398] ;  /* 0x00007300ff0577ac */ /* 0x000ea20008000800 */
[----:B------:R-:W3:Y:S01]  /*0070*/  LDCU.64 UR6, c[0x0][0x358] ;  /* 0x00006b00ff0677ac */ /* 0x000ee20008000a00 */
[----:B0-----:R-:W-:-:S04]  /*0080*/  IMAD R5, R0, UR4, RZ ;  /* 0x0000000400057c24 */ /* 0x001fc8000f8e02ff */
[----:B-1----:R-:W-:-:S04]  /*0090*/  IMAD R5, R5, 0x2, R4 ;  /* 0x0000000205057824 */ /* 0x002fc800078e0204 */
[C---:B------:R-:W-:Y:S01]  /*00a0*/  VIADD R2, R5.reuse, UR4 ;  /* 0x0000000405027c36 */ /* 0x040fe20008000000 */
[----:B--2---:R-:W-:-:S04]  /*00b0*/  ISETP.GE.AND P0, PT, R5, UR5, PT ;  /* 0x0000000505007c0c */ /* 0x004fc8000bf06270 */
[----:B------:R-:W-:-:S09]  /*00c0*/  ISETP.GE.AND P1, PT, R2, UR5, PT ;  /* 0x0000000502007c0c */ /* 0x000fd2000bf26270 */
[----:B------:R-:W0:Y:S08]  /*00d0*/  @!P0 LDC.64 R8, c[0x0][0x380] ;  /* 0x0000e000ff088b82 */ /* 0x000e300000000a00 */
[----:B------:R-:W1:Y:S01]  /*00e0*/  @!P1 LDC.64 R10, c[0x0][0x380] ;  /* 0x0000e000ff0a9b82 */ /* 0x000e620000000a00 */
[----:B0-----:R-:W-:-:S05]  /*00f0*/  @!P0 IMAD.WIDE R8, R5, 0x4, R8 ;  /* 0x0000000405088825 */ /* 0x001fca00078e0208 */
[----:B---3--:R0:W2:Y:S01]  /*0100*/  @!P0 LDG.E.CONSTANT R6, desc[UR6][R8.64] ;  /* 0x0000000608068981 */ /* 0x0080a2000c1e9900 */
[----:B-1----:R-:W-:-:S05]  /*0110*/  @!P1 IMAD.WIDE R10, R2, 0x4, R10 ;  /* 0x00000004020a9825 */ /* 0x002fca00078e020a */
[----:B------:R-:W3:Y:S01]  /*0120*/  @!P1 LDG.E.CONSTANT R3, desc[UR6][R10.64] ;  /* 0x000000060a039981 */ /* 0x000ee2000c1e9900 */
[----:B------:R-:W1:Y:S01]  /*0130*/  S2R R12, SR_CgaCtaId ;  /* 0x00000000000c7919 */ /* 0x000e620000008800 */
[----:B------:R-:W-:-:S04]  /*0140*/  MOV R7, 0x400 ;  /* 0x0000040000077802 */ /* 0x000fc80000000f00 */
[----:B-1----:R-:W-:Y:S01]  /*0150*/  LEA R13, R12, R7, 0x18 ;  /* 0x000000070c0d7211 */ /* 0x002fe200078ec0ff */
[----:B------:R-:W-:-:S03]  /*0160*/  IMAD.U32 R7, RZ, RZ, UR4 ;  /* 0x00000004ff077e24 */ /* 0x000fc6000f8e00ff */
[----:B------:R-:W-:-:S05]  /*0170*/  LEA R12, R4, R13, 0x2 ;  /* 0x0000000d040c7211 */ /* 0x000fca00078e10ff */
[C---:B------:R-:W-:Y:S01]  /*0180*/  IMAD R16, R7.reuse, 0x4, R12 ;  /* 0x0000000407107824 */ /* 0x040fe200078e020c */
[----:B0-----:R-:W-:Y:S01]  /*0190*/  LEA R8, R4, 0x1, 0x1 ;  /* 0x0000000104087811 */ /* 0x001fe200078e08ff */
[----:B------:R-:W-:Y:S01]  /*01a0*/  IMAD.MOV.U32 R9, RZ, RZ, 0x1 ;  /* 0x00000001ff097424 */ /* 0x000fe200078e00ff */
[----:B------:R-:W-:Y:S01]  /*01b0*/  SHF.L.U32 R18, R7, 0x1, RZ ;  /* 0x0000000107127819 */ /* 0x000fe200000006ff */
[----:B--2---:R0:W-:Y:S04]  /*01c0*/  STS [R12], R6 ;  /* 0x000000060c007388 */ /* 0x0041e80000000800 */
[----:B---3--:R0:W-:Y:S01]  /*01d0*/  STS [R16], R3 ;  /* 0x0000000310007388 */ /* 0x0081e20000000800 */
[----:B------:R-:W-:Y:S06]  /*01e0*/  BAR.SYNC.DEFER_BLOCKING 0x0 ;  /* 0x0000000000007b1d */ /* 0x000fec0000010000 */
.L_x_4:
[----:B------:R-:W-:Y:S01]  /*01f0*/  BAR.SYNC.DEFER_BLOCKING 0x0 ;  /* 0x0000000000007b1d */ /* 0x000fe20000010000 */
[----:B------:R-:W-:-:S13]  /*0200*/  ISETP.GE.U32.AND P0, PT, R4, R7, PT ;  /* 0x000000070400720c */ /* 0x000fda0003f06070 */
[----:B------:R-:W-:-:S04]  /*0210*/  @!P0 IMAD R10, R8, R9, RZ ;  /* 0x00000009080a8224 */ /* 0x000fc800078e02ff */
[----:B------:R-:W-:-:S05]  /*0220*/  @!P0 IMAD R10, R10, 0x4, R13 ;  /* 0x000000040a0a8824 */ /* 0x000fca00078e020d */
[C---:B------:R-:W-:Y:S01]  /*0230*/  @!P0 LEA R11, R9.reuse, R10, 0x2 ;  /* 0x0000000a090b8211 */ /* 0x040fe200078e10ff */
[----:B------:R-:W-:Y:S01]  /*0240*/  IMAD.SHL.U32 R9, R9, 0x2, RZ ;  /* 0x0000000209097824 */ /* 0x000fe200078e00ff */
[----:B------:R-:W-:Y:S04]  /*0250*/  @!P0 LDS R10, [R10+-0x4] ;  /* 0xfffffc000a0a8984 */ /* 0x000fe80000000800 */
[----:B------:R-:W1:Y:S02]  /*0260*/  @!P0 LDS R15, [R11+-0x4] ;  /* 0xfffffc000b0f8984 */ /* 0x000e640000000800 */
[----:B-1----:R-:W-:-:S05]  /*0270*/  @!P0 FADD R14, R10, R15 ;  /* 0x0000000f0a0e8221 */ /* 0x002fca0000000000 */
[----:B------:R1:W-:Y:S01]  /*0280*/  @!P0 STS [R11+-0x4], R14 ;  /* 0xfffffc0e0b008388 */ /* 0x0003e20000000800 */
[----:B------:R-:W-:Y:S02]  /*0290*/  ISETP.GT.U32.AND P0, PT, R7, 0x1, PT ;  /* 0x000000010700780c */ /* 0x000fe40003f04070 */
[----:B------:R-:W-:-:S11]  /*02a0*/  SHF.R.U32.HI R7, RZ, 0x1, R7 ;  /* 0x00000001ff077819 */ /* 0x000fd60000011607 */
[----:B-1----:R-:W-:Y:S05]  /*02b0*/  @P0 BRA `(.L_x_4) ;  /* 0xfffffffc00cc0947 */ /* 0x002fea000383ffff */
[----:B------:R-:W-:Y:S01]  /*02c0*/  BAR.SYNC.DEFER_BLOCKING 0x0 ;  /* 0x0000000000007b1d */ /* 0x000fe20000010000 */
[----:B------:R-:W-:Y:S02]  /*02d0*/  ISETP.NE.AND P0, PT, R4, RZ, PT ;  /* 0x000000ff0400720c */ /* 0x000fe40003f05270 */
[----:B------:R-:W-:-:S03]  /*02e0*/  LEA R10, R18, R13, 0x2 ;  /* 0x0000000d120a7211 */ /* 0x000fc600078e10ff */
[----:B------:R-:W-:Y:S02]  /*02f0*/  UMOV UR4, 0x1 ;  /* 0x0000000100047882 */ /* 0x000fe40000000000 */
[----:B------:R1:W2:Y:S06]  /*0300*/  LDS R7, [R10+-0x4] ;  /* 0xfffffc000a077984 */ /* 0x0002ac0000000800 */
[----:B------:R1:W-:Y:S02]  /*0310*/  @!P0 STS [R10+-0x4], RZ ;  /* 0xfffffcff0a008388 */ /* 0x0003e40000000800 */
.L_x_5:
[----:B------:R-:W-:Y:S01]  /*0320*/  BAR.SYNC.DEFER_BLOCKING 0x0 ;  /* 0x0000000000007b1d */ /* 0x000fe20000010000 */
[----:B------:R-:W-:Y:S01]  /*0330*/  ISETP.GE.AND P0, PT, R4, UR4, PT ;  /* 0x0000000404007c0c */ /* 0x000fe2000bf06270 */
[----:B------:R-:W-:Y:S01]  /*0340*/  USHF.L.U32 UR4, UR4, 0x1, URZ ;  /* 0x0000000104047899 */ /* 0x000fe200080006ff */
[----:B------:R-:W-:-:S11]  /*0350*/  SHF.R.S32.HI R9, RZ, 0x1, R9 ;  /* 0x00000001ff097819 */ /* 0x000fd60000011409 */
[----:B-1----:R-:W-:-:S04]  /*0360*/  @!P0 IMAD R10, R8, R9, RZ ;  /* 0x00000009080a8224 */ /* 0x002fc800078e02ff */
[----:B------:R-:W-:-:S05]  /*0370*/  @!P0 IMAD R10, R10, 0x4, R13 ;  /* 0x000000040a0a8824 */ /* 0x000fca00078e020d */
[----:B------:R-:W-:Y:S01]  /*0380*/  @!P0 LEA R14, R9, R10, 0x2 ;  /* 0x0000000a090e8211 */ /* 0x000fe200078e10ff */
[----:B------:R-:W-:Y:S04]  /*0390*/  @!P0 LDS R11, [R10+-0x4] ;  /* 0xfffffc000a0b8984 */ /* 0x000fe80000000800 */
[----:B------:R-:W1:Y:S02]  /*03a0*/  @!P0 LDS R15, [R14+-0x4] ;  /* 0xfffffc000e0f8984 */ /* 0x000e640000000800 */
[----:B-1----:R-:W-:Y:S02]  /*03b0*/  @!P0 FADD R11, R11, R15 ;  /* 0x0000000f0b0b8221 */ /* 0x002fe40000000000 */
[----:B------:R3:W-:Y:S04]  /*03c0*/  @!P0 STS [R10+-0x4], R15 ;  /* 0xfffffc0f0a008388 */ /* 0x0007e80000000800 */
[----:B------:R3:W-:Y:S01]  /*03d0*/  @!P0 STS [R14+-0x4], R11 ;  /* 0xfffffc0b0e008388 */ /* 0x0007e20000000800 */
[----:B------:R-:W-:-:S13]  /*03e0*/  ISETP.LE.AND P0, PT, R18, UR4, PT ;  /* 0x0000000412007c0c */ /* 0x000fda000bf03270 */
[----:B---3--:R-:W-:Y:S05]  /*03f0*/  @!P0 BRA `(.L_x_5) ;  /* 0xfffffffc00c88947 */ /* 0x008fea000383ffff */
[----:B------:R-:W1:Y:S01]  /*0400*/  LDCU UR4, c[0x0][0x398] ;  /* 0x00007300ff0477ac */ /* 0x000e620008000800 */
[----:B------:R-:W-:Y:S01]  /*0410*/  BAR.SYNC.DEFER_BLOCKING 0x0 ;  /* 0x0000000000007b1d */ /* 0x000fe20000010000 */
[----:B-1----:R-:W-:Y:S02]  /*0420*/  ISETP.GE.AND P1, PT, R5, UR4, PT ;  /* 0x0000000405007c0c */ /* 0x002fe4000bf26270 */
[----:B------:R-:W-:-:S03]  /*0430*/  ISETP.GE.AND P2, PT, R2, UR4, PT ;  /* 0x0000000402007c0c */ /* 0x000fc6000bf46270 */
[----:B------:R-:W1:Y:S08]  /*0440*/  LDCU.64 UR4, c[0x0][0x390] ;  /* 0x00007200ff0477ac */ /* 0x000e700008000a00 */
[----:B------:R-:W3:Y:S01]  /*0450*/  @!P1 LDS R13, [R12] ;  /* 0x000000000c0d9984 */ /* 0x000ee20000000800 */
[----:B------:R-:W4:Y:S03]  /*0460*/  @!P1 LDC.64 R8, c[0x0][0x388] ;  /* 0x0000e200ff089b82 */ /* 0x000f260000000a00 */
[----:B------:R-:W5:Y:S01]  /*0470*/  @!P2 LDS R14, [R16] ;  /* 0x00000000100ea984 */ /* 0x000f620000000800 */
[----:B-1----:R-:W-:-:S04]  /*0480*/  ISETP.NE.U32.AND P0, PT, RZ, UR4, PT ;  /* 0x00000004ff007c0c */ /* 0x002fc8000bf05070 */
[----:B------:R-:W0:Y:S01]  /*0490*/  @!P2 LDC.64 R10, c[0x0][0x388] ;  /* 0x0000e200ff0aab82 */ /* 0x000e220000000a00 */
[----:B------:R-:W-:-:S04]  /*04a0*/  ISETP.NE.AND.EX P0, PT, RZ, UR5, PT, P0 ;  /* 0x00000005ff007c0c */ /* 0x000fc8000bf05300 */
[----:B------:R-:W-:Y:S01]  /*04b0*/  ISETP.NE.OR P0, PT, R4, RZ, !P0 ;  /* 0x000000ff0400720c */ /* 0x000fe20004705670 */
[----:B----4-:R-:W-:-:S04]  /*04c0*/  @!P1 IMAD.WIDE R4, R5, 0x4, R8 ;  /* 0x0000000405049825 */ /* 0x010fc800078e0208 */
[----:B---3--:R-:W-:Y:S01]  /*04d0*/  @!P1 FADD R13, R13, R6 ;  /* 0x000000060d0d9221 */ /* 0x008fe20000000000 */
[----:B-----5:R-:W-:Y:S01]  /*04e0*/  @!P2 FADD R9, R14, R3 ;  /* 0x000000030e09a221 */ /* 0x020fe20000000000 */
[----:B0-----:R-:W-:-:S03]  /*04f0*/  @!P2 IMAD.WIDE R2, R2, 0x4, R10 ;  /* 0x000000040202a825 */ /* 0x001fc600078e020a */
[----:B------:R0:W-:Y:S04]  /*0500*/  @!P1 STG.E desc[UR6][R4.64], R13 ;  /* 0x0000000d04009986 */ /* 0x0001e8000c101906 */
[----:B------:R0:W-:Y:S01]  /*0510*/  @!P2 STG.E desc[UR6][R2.64], R9 ;  /* 0x000000090200a986 */ /* 0x0001e2000c101906 */
[----:B------:R-:W-:Y:S05]  /*0520*/  @P0 EXIT ;  /* 0x000000000000094d */ /* 0x000fea0003800000 */
[----:B0-----:R-:W0:Y:S02]  /*0530*/  LDC.64 R2, c[0x0][0x390] ;  /* 0x0000e400ff027b82 */ /* 0x001e240000000a00 */
[----:B0-----:R-:W-:-:S05]  /*0540*/  IMAD.WIDE.U32 R2, R0, 0x4, R2 ;  /* 0x0000000400027825 */ /* 0x001fca00078e0002 */
[----:B--2---:R-:W-:Y:S01]  /*0550*/  STG.E desc[UR6][R2.64], R7 ;  /* 0x0000000702007986 */ /* 0x004fe2000c101906 */
[----:B------:R-:W-:Y:S05]  /*0560*/  EXIT ;  /* 0x000000000000794d */ /* 0x000fea0003800000 */
.L_x_6:
        /* <DEDUP_REMOVED lines=9> */
.L_x_9:


//--------------------- .nv.shared._Z15addBlockOffsetsPfPKfi --------------------------
	.section	.nv.shared._Z15addBlockOffsetsPfPKfi,"aw",@nobits
	.sectionflags	@""
	.align	16
	.zero		1024


//--------------------- .nv.shared.reserved.0     --------------------------
	.section	.nv.shared.reserved.0,"aw",@nobits
	.weak		__nv_reservedSMEM_offset_0_alias
	.size		__nv_reservedSMEM_offset_0_alias, 0, 64
	.other		__nv_reservedSMEM_offset_0_alias,@"STO_CUDA_RESERVED_SHARED STV_DEFAULT"
__nv_reservedSMEM_offset_0_alias:
	.zero		0
	.zero		64


//--------------------- .nv.shared._Z22scanBlockSumsInclusivePKfPfi --------------------------
	.section	.nv.shared._Z22scanBlockSumsInclusivePKfPfi,"aw",@nobits
	.sectionflags	@""
	.align	16
	.zero		1024


//--------------------- .nv.shared._Z18blockScanInclusivePKfPfS1_i --------------------------
	.section	.nv.shared._Z18blockScanInclusivePKfPfS1_i,"aw",@nobits
	.sectionflags	@""
	.align	16
	.zero		1024


//--------------------- .nv.constant0._Z15addBlockOffsetsPfPKfi --------------------------
	.section	.nv.constant0._Z15addBlockOffsetsPfPKfi,"a",@progbits
	.sectionflags	@""
	.align	4
.nv.constant0._Z15addBlockOffsetsPfPKfi:
	.zero		916


//--------------------- .nv.constant0._Z22scanBlockSumsInclusivePKfPfi --------------------------
	.section	.nv.constant0._Z22scanBlockSumsInclusivePKfPfi,"a",@progbits
	.sectionflags	@""
	.align	4
.nv.constant0._Z22scanBlockSumsInclusivePKfPfi:
	.zero		916


//--------------------- .nv.constant0._Z18blockScanInclusivePKfPfS1_i --------------------------
	.section	.nv.constant0._Z18blockScanInclusivePKfPfS1_i,"a",@progbits
	.sectionflags	@""
	.align	4
.nv.constant0._Z18blockScanInclusivePKfPfS1_i:
	.zero		924


//--------------------- SYMBOLS --------------------------

	.type		.nv.reservedSmem.offset0,@object
	.size		.nv.reservedSmem.offset0,0x4
	.type		.nv.reservedSmem.cap,@object
	.size		.nv.reservedSmem.cap,0x4
